//
// Generated by NVIDIA NVVM Compiler
//
// Compiler Build ID: CL-36424714
// Cuda compilation tools, release 13.0, V13.0.88
// Based on NVVM 20.0.0
//

.version 9.0
.target sm_100
.address_size 64

	// .globl	_Z6kernelPdii

.visible .entry _Z6kernelPdii(
	.param .u64 .ptr .align 1 _Z6kernelPdii_param_0,
	.param .u32 _Z6kernelPdii_param_1,
	.param .u32 _Z6kernelPdii_param_2
)
{
	.reg .pred 	%p<14>;
	.reg .b32 	%r<49>;
	.reg .b64 	%rd<44>;
	.reg .b64 	%fd<83>;

	ld.param.u64 	%rd6, [_Z6kernelPdii_param_0];
	ld.param.u32 	%r26, [_Z6kernelPdii_param_1];
	ld.param.u32 	%r27, [_Z6kernelPdii_param_2];
	mov.u32 	%r28, %ctaid.x;
	mov.u32 	%r1, %ntid.x;
	mov.u32 	%r29, %tid.x;
	mad.lo.s32 	%r42, %r28, %r1, %r29;
	setp.ge.s32 	%p1, %r42, %r27;
	setp.lt.s32 	%p2, %r26, 2;
	or.pred  	%p3, %p1, %p2;
	@%p3 bra 	$L__BB0_17;
	add.s32 	%r30, %r26, -1;
	add.s32 	%r3, %r26, -2;
	add.s32 	%r31, %r26, 15;
	and.b32  	%r32, %r31, 15;
	add.s32 	%r4, %r32, -1;
	add.s32 	%r33, %r26, 7;
	and.b32  	%r34, %r33, 7;
	add.s32 	%r5, %r34, -1;
	and.b32  	%r6, %r30, 15;
	and.b32  	%r7, %r31, 7;
	and.b32  	%r8, %r33, 3;
	and.b32  	%r35, %r30, -16;
	neg.s32 	%r9, %r35;
	shl.b32 	%r10, %r27, 4;
	mov.u32 	%r36, %nctaid.x;
	mul.lo.s32 	%r11, %r1, %r36;
	cvta.to.global.u64 	%rd1, %rd6;
	mul.wide.s32 	%rd4, %r27, 8;
$L__BB0_2:
	setp.lt.u32 	%p4, %r3, 15;
	mul.wide.s32 	%rd7, %r42, 8;
	add.s64 	%rd2, %rd1, %rd7;
	ld.global.f64 	%fd82, [%rd2];
	mov.b32 	%r47, 1;
	@%p4 bra 	$L__BB0_6;
	mov.b32 	%r44, 0;
	mov.u32 	%r43, %r27;
	mov.u32 	%r45, %r9;
$L__BB0_4:
	.pragma "nounroll";
	mul.wide.s32 	%rd8, %r43, 8;
	add.s64 	%rd9, %rd2, %rd8;
	ld.global.f64 	%fd17, [%rd9];
	max.f64 	%fd18, %fd82, %fd17;
	add.s64 	%rd11, %rd9, %rd4;
	ld.global.f64 	%fd19, [%rd11];
	max.f64 	%fd20, %fd18, %fd19;
	add.s64 	%rd12, %rd11, %rd4;
	ld.global.f64 	%fd21, [%rd12];
	max.f64 	%fd22, %fd20, %fd21;
	add.s64 	%rd13, %rd12, %rd4;
	ld.global.f64 	%fd23, [%rd13];
	max.f64 	%fd24, %fd22, %fd23;
	add.s64 	%rd14, %rd13, %rd4;
	ld.global.f64 	%fd25, [%rd14];
	max.f64 	%fd26, %fd24, %fd25;
	add.s64 	%rd15, %rd14, %rd4;
	ld.global.f64 	%fd27, [%rd15];
	max.f64 	%fd28, %fd26, %fd27;
	add.s64 	%rd16, %rd15, %rd4;
	ld.global.f64 	%fd29, [%rd16];
	max.f64 	%fd30, %fd28, %fd29;
	add.s64 	%rd17, %rd16, %rd4;
	ld.global.f64 	%fd31, [%rd17];
	max.f64 	%fd32, %fd30, %fd31;
	add.s64 	%rd18, %rd17, %rd4;
	ld.global.f64 	%fd33, [%rd18];
	max.f64 	%fd34, %fd32, %fd33;
	add.s64 	%rd19, %rd18, %rd4;
	ld.global.f64 	%fd35, [%rd19];
	max.f64 	%fd36, %fd34, %fd35;
	add.s64 	%rd20, %rd19, %rd4;
	ld.global.f64 	%fd37, [%rd20];
	max.f64 	%fd38, %fd36, %fd37;
	add.s64 	%rd21, %rd20, %rd4;
	ld.global.f64 	%fd39, [%rd21];
	max.f64 	%fd40, %fd38, %fd39;
	add.s64 	%rd22, %rd21, %rd4;
	ld.global.f64 	%fd41, [%rd22];
	max.f64 	%fd42, %fd40, %fd41;
	add.s64 	%rd23, %rd22, %rd4;
	ld.global.f64 	%fd43, [%rd23];
	max.f64 	%fd44, %fd42, %fd43;
	add.s64 	%rd24, %rd23, %rd4;
	ld.global.f64 	%fd45, [%rd24];
	max.f64 	%fd46, %fd44, %fd45;
	add.s64 	%rd25, %rd24, %rd4;
	ld.global.f64 	%fd47, [%rd25];
	max.f64 	%fd82, %fd46, %fd47;
	add.s32 	%r45, %r45, 16;
	add.s32 	%r44, %r44, 16;
	add.s32 	%r43, %r43, %r10;
	setp.ne.s32 	%p5, %r45, 0;
	@%p5 bra 	$L__BB0_4;
	add.s32 	%r47, %r44, 1;
$L__BB0_6:
	setp.eq.s32 	%p6, %r6, 0;
	@%p6 bra 	$L__BB0_16;
	setp.lt.u32 	%p7, %r4, 7;
	@%p7 bra 	$L__BB0_9;
	mul.lo.s32 	%r39, %r47, %r27;
	mul.wide.s32 	%rd26, %r39, 8;
	add.s64 	%rd27, %rd2, %rd26;
	ld.global.f64 	%fd49, [%rd27];
	max.f64 	%fd50, %fd82, %fd49;
	add.s64 	%rd29, %rd27, %rd4;
	ld.global.f64 	%fd51, [%rd29];
	max.f64 	%fd52, %fd50, %fd51;
	add.s64 	%rd30, %rd29, %rd4;
	ld.global.f64 	%fd53, [%rd30];
	max.f64 	%fd54, %fd52, %fd53;
	add.s64 	%rd31, %rd30, %rd4;
	ld.global.f64 	%fd55, [%rd31];
	max.f64 	%fd56, %fd54, %fd55;
	add.s64 	%rd32, %rd31, %rd4;
	ld.global.f64 	%fd57, [%rd32];
	max.f64 	%fd58, %fd56, %fd57;
	add.s64 	%rd33, %rd32, %rd4;
	ld.global.f64 	%fd59, [%rd33];
	max.f64 	%fd60, %fd58, %fd59;
	add.s64 	%rd34, %rd33, %rd4;
	ld.global.f64 	%fd61, [%rd34];
	max.f64 	%fd62, %fd60, %fd61;
	add.s64 	%rd35, %rd34, %rd4;
	ld.global.f64 	%fd63, [%rd35];
	max.f64 	%fd82, %fd62, %fd63;
	add.s32 	%r47, %r47, 8;
$L__BB0_9:
	setp.eq.s32 	%p8, %r7, 0;
	@%p8 bra 	$L__BB0_16;
	setp.lt.u32 	%p9, %r5, 3;
	@%p9 bra 	$L__BB0_12;
	mul.lo.s32 	%r40, %r47, %r27;
	mul.wide.s32 	%rd36, %r40, 8;
	add.s64 	%rd37, %rd2, %rd36;
	ld.global.f64 	%fd65, [%rd37];
	max.f64 	%fd66, %fd82, %fd65;
	add.s64 	%rd39, %rd37, %rd4;
	ld.global.f64 	%fd67, [%rd39];
	max.f64 	%fd68, %fd66, %fd67;
	add.s64 	%rd40, %rd39, %rd4;
	ld.global.f64 	%fd69, [%rd40];
	max.f64 	%fd70, %fd68, %fd69;
	add.s64 	%rd41, %rd40, %rd4;
	ld.global.f64 	%fd71, [%rd41];
	max.f64 	%fd82, %fd70, %fd71;
	add.s32 	%r47, %r47, 4;
$L__BB0_12:
	setp.eq.s32 	%p10, %r8, 0;
	@%p10 bra 	$L__BB0_16;
	setp.eq.s32 	%p11, %r8, 1;
	mul.lo.s32 	%r41, %r47, %r27;
	mul.wide.s32 	%rd42, %r41, 8;
	add.s64 	%rd3, %rd2, %rd42;
	ld.global.f64 	%fd72, [%rd3];
	max.f64 	%fd82, %fd82, %fd72;
	@%p11 bra 	$L__BB0_16;
	setp.eq.s32 	%p12, %r8, 2;
	add.s64 	%rd5, %rd3, %rd4;
	ld.global.f64 	%fd73, [%rd5];
	max.f64 	%fd82, %fd82, %fd73;
	@%p12 bra 	$L__BB0_16;
	add.s64 	%rd43, %rd5, %rd4;
	ld.global.f64 	%fd74, [%rd43];
	max.f64 	%fd82, %fd82, %fd74;
$L__BB0_16:
	st.global.f64 	[%rd2], %fd82;
	add.s32 	%r42, %r42, %r11;
	setp.lt.s32 	%p13, %r42, %r27;
	@%p13 bra 	$L__BB0_2;
$L__BB0_17:
	ret;

}


// ===== COMPILED SASS (sm_100) =====

	.target	sm_100

	.elftype	@"ET_EXEC"


//--------------------- .note.nv.tkinfo           --------------------------
	.section	.note.nv.tkinfo,"",@"SHT_NOTE"
	.sectionflags	@"SHF_NOTE_NV_TKINFO"
	.tkinfo
        /*0018*/ 	.word	0x00000002
        /*0030*/ 	.string	""
        /*0030*/ 	.string	"ptxas"
        /*0030*/ 	.string	"Cuda compilation tools, release 13.0, V13.0.88"
        /*0030*/ 	.string	"Build cuda_13.0.r13.0/compiler.36424714_0"
        /*0030*/ 	.string	"-arch sm_100 -m 64 "



//--------------------- .note.nv.cuinfo           --------------------------
	.section	.note.nv.cuinfo,"",@"SHT_NOTE"
	.sectionflags	@"SHF_NOTE_NV_CUINFO"
        /*0018*/ 	.short	0x0002
        /*001a*/ 	.short	0x0064
        /*001c*/ 	.short	0x0082
	.zero		2


//--------------------- .nv.info                  --------------------------
	.section	.nv.info,"",@"SHT_CUDA_INFO"
	.align	4


	//----- nvinfo : EIATTR_REGCOUNT
	.align		4
        /*0000*/ 	.byte	0x04, 0x2f
        /*0002*/ 	.short	(.L_1 - .L_0)
	.align		4
.L_0:
        /*0004*/ 	.word	index@(_Z6kernelPdii)
        /*0008*/ 	.word	0x00000020


	//----- nvinfo : EIATTR_FRAME_SIZE
	.align		4
.L_1:
        /*000c*/ 	.byte	0x04, 0x11
        /*000e*/ 	.short	(.L_3 - .L_2)
	.align		4
.L_2:
        /*0010*/ 	.word	index@(_Z6kernelPdii)
        /*0014*/ 	.word	0x00000000


	//----- nvinfo : EIATTR_MIN_STACK_SIZE
	.align		4
.L_3:
        /*0018*/ 	.byte	0x04, 0x12
        /*001a*/ 	.short	(.L_5 - .L_4)
	.align		4
.L_4:
        /*001c*/ 	.word	index@(_Z6kernelPdii)
        /*0020*/ 	.word	0x00000000
.L_5:


//--------------------- .nv.compat                --------------------------
	.section	.nv.compat,"",@"SHT_CUDA_COMPAT_INFO"
	.align	4
        /*0000*/ 	.byte	0x02, 0x09, 0x00, 0x00, 0x02, 0x02, 0x01, 0x00, 0x02, 0x05, 0x05, 0x00, 0x03, 0x07, 0x01, 0x01
        /*0010*/ 	.byte	0x02, 0x03, 0x00, 0x00, 0x02, 0x06, 0x01, 0x00, 0x04, 0x0b, 0x08, 0x00, 0x01, 0x00, 0x00, 0x00
        /*0020*/ 	.byte	0x00, 0x00, 0x00, 0x00


//--------------------- .nv.info._Z6kernelPdii    --------------------------
	.section	.nv.info._Z6kernelPdii,"",@"SHT_CUDA_INFO"
	.sectionflags	@""
	.align	4


	//----- nvinfo : EIATTR_CUDA_API_VERSION
	.align		4
        /*0000*/ 	.byte	0x04, 0x37
        /*0002*/ 	.short	(.L_7 - .L_6)
.L_6:
        /*0004*/ 	.word	0x00000082


	//----- nvinfo : EIATTR_KPARAM_INFO
	.align		4
.L_7:
        /*0008*/ 	.byte	0x04, 0x17
        /*000a*/ 	.short	(.L_9 - .L_8)
.L_8:
        /*000c*/ 	.word	0x00000000
        /*0010*/ 	.short	0x0002
        /*0012*/ 	.short	0x000c
        /*0014*/ 	.byte	0x00, 0xf0, 0x11, 0x00


	//----- nvinfo : EIATTR_KPARAM_INFO
	.align		4
.L_9:
        /*0018*/ 	.byte	0x04, 0x17
        /*001a*/ 	.short	(.L_11 - .L_10)
.L_10:
        /*001c*/ 	.word	0x00000000
        /*0020*/ 	.short	0x0001
        /*0022*/ 	.short	0x0008
        /*0024*/ 	.byte	0x00, 0xf0, 0x11, 0x00


	//----- nvinfo : EIATTR_KPARAM_INFO
	.align		4
.L_11:
        /*0028*/ 	.byte	0x04, 0x17
        /*002a*/ 	.short	(.L_13 - .L_12)
.L_12:
        /*002c*/ 	.word	0x00000000
        /*0030*/ 	.short	0x0000
        /*0032*/ 	.short	0x0000
        /*0034*/ 	.byte	0x00, 0xf5, 0x21, 0x00


	//----- nvinfo : EIATTR_SPARSE_MMA_MASK
	.align		4
.L_13:
        /*0038*/ 	.byte	0x03, 0x50
        /*003a*/ 	.short	0x0000


	//----- nvinfo : EIATTR_MAXREG_COUNT
	.align		4
        /*003c*/ 	.byte	0x03, 0x1b
        /*003e*/ 	.short	0x00ff


	//----- nvinfo : EIATTR_MERCURY_ISA_VERSION
	.align		4
        /*0040*/ 	.byte	0x03, 0x5f
        /*0042*/ 	.short	0x0101


	//----- nvinfo : EIATTR_VRC_CTA_INIT_COUNT
	.align		4
        /*0044*/ 	.byte	0x02, 0x4a
	.zero		1
	.zero		1


	//----- nvinfo : EIATTR_EXIT_INSTR_OFFSETS
	.align		4
        /*0048*/ 	.byte	0x04, 0x1c
        /*004a*/ 	.short	(.L_15 - .L_14)


	//   ....[0]....
.L_14:
        /*004c*/ 	.word	0x00000080


	//   ....[1]....
        /*0050*/ 	.word	0x00001590


	//----- nvinfo : EIATTR_CRS_STACK_SIZE
	.align		4
.L_15:
        /*0054*/ 	.byte	0x04, 0x1e
        /*0056*/ 	.short	(.L_17 - .L_16)
.L_16:
        /*0058*/ 	.word	0x00000000


	//----- nvinfo : EIATTR_CBANK_PARAM_SIZE
	.align		4
.L_17:
        /*005c*/ 	.byte	0x03, 0x19
        /*005e*/ 	.short	0x0010


	//----- nvinfo : EIATTR_PARAM_CBANK
	.align		4
        /*0060*/ 	.byte	0x04, 0x0a
        /*0062*/ 	.short	(.L_19 - .L_18)
	.align		4
.L_18:
        /*0064*/ 	.word	index@(.nv.constant0._Z6kernelPdii)
        /*0068*/ 	.short	0x0380
        /*006a*/ 	.short	0x0010


	//----- nvinfo : EIATTR_SW_WAR
	.align		4
.L_19:
        /*006c*/ 	.byte	0x04, 0x36
        /*006e*/ 	.short	(.L_21 - .L_20)
.L_20:
        /*0070*/ 	.word	0x00000008
.L_21:


//--------------------- .nv.callgraph             --------------------------
	.section	.nv.callgraph,"",@"SHT_CUDA_CALLGRAPH"
	.align	4
	.sectionentsize	8
	.align		4
        /*0000*/ 	.word	0x00000000
	.align		4
        /*0004*/ 	.word	0xffffffff
	.align		4
        /*0008*/ 	.word	0x00000000
	.align		4
        /*000c*/ 	.word	0xfffffffe
	.align		4
        /*0010*/ 	.word	0x00000000
	.align		4
        /*0014*/ 	.word	0xfffffffd
	.align		4
        /*0018*/ 	.word	0x00000000
	.align		4
        /*001c*/ 	.word	0xfffffffc


//--------------------- .text._Z6kernelPdii       --------------------------
	.section	.text._Z6kernelPdii,"ax",@progbits
	.align	128
        .global         _Z6kernelPdii
        .type           _Z6kernelPdii,@function
        .size           _Z6kernelPdii,(.L_x_7 - _Z6kernelPdii)
        .other          _Z6kernelPdii,@"STO_CUDA_ENTRY STV_DEFAULT"
_Z6kernelPdii:
.text._Z6kernelPdii:
[----:B------:R-:W-:Y:S01]  /*0000*/  LDC R1, c[0x0][0x37c] ;  /* 0x0000df00ff017b82 */ /* 0x000fe20000000800 */
[----:B------:R-:W0:Y:S07]  /*0010*/  S2R R3, SR_TID.X ;  /* 0x0000000000037919 */ /* 0x000e2e0000002100 */
[----:B------:R-:W0:Y:S08]  /*0020*/  S2UR UR4, SR_CTAID.X ;  /* 0x00000000000479c3 */ /* 0x000e300000002500 */
[----:B------:R-:W0:Y:S08]  /*0030*/  LDC R8, c[0x0][0x360] ;  /* 0x0000d800ff087b82 */ /* 0x000e300000000800 */
[----:B------:R-:W1:Y:S01]  /*0040*/  LDC.64 R10, c[0x0][0x388] ;  /* 0x0000e200ff0a7b82 */ /* 0x000e620000000a00 */
[----:B0-----:R-:W-:Y:S01]  /*0050*/  IMAD R4, R8, UR4, R3 ;  /* 0x0000000408047c24 */ /* 0x001fe2000f8e0203 */
[----:B-1----:R-:W-:-:S04]  /*0060*/  ISETP.GE.AND P0, PT, R10, 0x2, PT ;  /* 0x000000020a00780c */ /* 0x002fc80003f06270 */
[----:B------:R-:W-:-:S13]  /*0070*/  ISETP.GE.OR P0, PT, R4, R11, !P0 ;  /* 0x0000000b0400720c */ /* 0x000fda0004706670 */
[----:B------:R-:W-:Y:S05]  /*0080*/  @P0 EXIT ;  /* 0x000000000000094d */ /* 0x000fea0003800000 */
[C---:B------:R-:W-:Y:S01]  /*0090*/  VIADD R6, R10.reuse, 0x7 ;  /* 0x000000070a067836 */ /* 0x040fe20000000000 */
[----:B------:R-:W0:Y:S01]  /*00a0*/  LDCU UR4, c[0x0][0x370] ;  /* 0x00006e00ff0477ac */ /* 0x000e220008000800 */
[----:B------:R-:W-:-:S03]  /*00b0*/  VIADD R0, R10, 0xf ;  /* 0x0000000f0a007836 */ /* 0x000fc60000000000 */
[----:B------:R-:W-:Y:S01]  /*00c0*/  LOP3.LUT R3, R6, 0x7, RZ, 0xc0, !PT ;  /* 0x0000000706037812 */ /* 0x000fe200078ec0ff */
[----:B------:R-:W1:Y:S01]  /*00d0*/  LDCU.64 UR6, c[0x0][0x358] ;  /* 0x00006b00ff0677ac */ /* 0x000e620008000a00 */
[----:B------:R-:W-:Y:S02]  /*00e0*/  LOP3.LUT R2, R0, 0xf, RZ, 0xc0, !PT ;  /* 0x0000000f00027812 */ /* 0x000fe400078ec0ff */
[----:B------:R-:W-:Y:S01]  /*00f0*/  LOP3.LUT R6, R6, 0x3, RZ, 0xc0, !PT ;  /* 0x0000000306067812 */ /* 0x000fe200078ec0ff */
[----:B------:R-:W-:Y:S02]  /*0100*/  VIADD R5, R3, 0xffffffff ;  /* 0xffffffff03057836 */ /* 0x000fe40000000000 */
[----:B------:R-:W-:Y:S02]  /*0110*/  VIADD R3, R2, 0xffffffff ;  /* 0xffffffff02037836 */ /* 0x000fe40000000000 */
[----:B------:R-:W-:Y:S01]  /*0120*/  VIADD R2, R10, 0xffffffff ;  /* 0xffffffff0a027836 */ /* 0x000fe20000000000 */
[----:B------:R-:W-:-:S02]  /*0130*/  ISETP.GE.U32.AND P1, PT, R5, 0x3, PT ;  /* 0x000000030500780c */ /* 0x000fc40003f26070 */
[----:B------:R-:W-:Y:S02]  /*0140*/  ISETP.GE.U32.AND P2, PT, R3, 0x7, PT ;  /* 0x000000070300780c */ /* 0x000fe40003f46070 */
[----:B------:R-:W-:Y:S01]  /*0150*/  LOP3.LUT R7, R2, 0xfffffff0, RZ, 0xc0, !PT ;  /* 0xfffffff002077812 */ /* 0x000fe200078ec0ff */
[----:B0-----:R-:W-:Y:S01]  /*0160*/  IMAD R5, R8, UR4, RZ ;  /* 0x0000000408057c24 */ /* 0x001fe2000f8e02ff */
[----:B------:R-:W-:-:S03]  /*0170*/  IADD3 R3, PT, PT, R10, -0x2, RZ ;  /* 0xfffffffe0a037810 */ /* 0x000fc60007ffe0ff */
[----:B-1----:R-:W-:-:S07]  /*0180*/  IMAD.MOV R7, RZ, RZ, -R7 ;  /* 0x000000ffff077224 */ /* 0x002fce00078e0a07 */
.L_x_5:
[----:B0-----:R-:W0:Y:S08]  /*0190*/  LDC.64 R10, c[0x0][0x380] ;  /* 0x0000e000ff0a7b82 */ /* 0x001e300000000a00 */
[----:B------:R-:W1:Y:S01]  /*01a0*/  LDC R23, c[0x0][0x38c] ;  /* 0x0000e300ff177b82 */ /* 0x000e620000000800 */
[----:B0-----:R-:W-:-:S05]  /*01b0*/  IMAD.WIDE R10, R4, 0x8, R10 ;  /* 0x00000008040a7825 */ /* 0x001fca00078e020a */
[----:B------:R0:W5:Y:S01]  /*01c0*/  LDG.E.64 R14, desc[UR6][R10.64] ;  /* 0x000000060a0e7981 */ /* 0x000162000c1e1b00 */
[----:B------:R-:W-:Y:S01]  /*01d0*/  ISETP.GE.U32.AND P3, PT, R3, 0xf, PT ;  /* 0x0000000f0300780c */ /* 0x000fe20003f66070 */
[----:B------:R-:W-:Y:S02]  /*01e0*/  IMAD.IADD R4, R5, 0x1, R4 ;  /* 0x0000000105047824 */ /* 0x000fe400078e0204 */
[----:B------:R-:W-:-:S03]  /*01f0*/  IMAD.MOV.U32 R22, RZ, RZ, 0x1 ;  /* 0x00000001ff167424 */ /* 0x000fc600078e00ff */
[----:B-1----:R-:W-:-:S07]  /*0200*/  ISETP.GE.AND P0, PT, R4, R23, PT ;  /* 0x000000170400720c */ /* 0x002fce0003f06270 */
[----:B0-----:R-:W-:Y:S06]  /*0210*/  @!P3 BRA `(.L_x_0) ;  /* 0x000000080070b947 */ /* 0x001fec0003800000 */
[----:B------:R-:W0:Y:S01]  /*0220*/  LDCU UR4, c[0x0][0x38c] ;  /* 0x00007180ff0477ac */ /* 0x000e220008000800 */
[----:B------:R-:W-:Y:S01]  /*0230*/  IMAD.MOV.U32 R25, RZ, RZ, RZ ;  /* 0x000000ffff197224 */ /* 0x000fe200078e00ff */
[----:B------:R-:W-:Y:S01]  /*0240*/  MOV R22, R7 ;  /* 0x0000000700167202 */ /* 0x000fe20000000f00 */
[----:B0-----:R-:W-:-:S07]  /*0250*/  IMAD.U32 R24, RZ, RZ, UR4 ;  /* 0x00000004ff187e24 */ /* 0x001fce000f8e00ff */
.L_x_1:
[----:B------:R-:W-:-:S05]  /*0260*/  IMAD.WIDE R28, R24, 0x8, R10 ;  /* 0x00000008181c7825 */ /* 0x000fca00078e020a */
[----:B------:R0:W2:Y:S02]  /*0270*/  LDG.E.64 R18, desc[UR6][R28.64] ;  /* 0x000000061c127981 */ /* 0x0000a4000c1e1b00 */
[----:B0-----:R-:W-:-:S05]  /*0280*/  IMAD.WIDE R28, R23, 0x8, R28 ;  /* 0x00000008171c7825 */ /* 0x001fca00078e021c */
[----:B------:R-:W3:Y:S01]  /*0290*/  LDG.E.64 R16, desc[UR6][R28.64] ;  /* 0x000000061c107981 */ /* 0x000ee2000c1e1b00 */
[----:B------:R-:W-:-:S05]  /*02a0*/  IMAD.WIDE R26, R23, 0x8, R28 ;  /* 0x00000008171a7825 */ /* 0x000fca00078e021c */
[----:B------:R0:W4:Y:S02]  /*02b0*/  LDG.E.64 R12, desc[UR6][R26.64] ;  /* 0x000000061a0c7981 */ /* 0x000124000c1e1b00 */
[----:B0-----:R-:W-:-:S05]  /*02c0*/  IMAD.WIDE R26, R23, 0x8, R26 ;  /* 0x00000008171a7825 */ /* 0x001fca00078e021a */
[----:B------:R0:W4:Y:S01]  /*02d0*/  LDG.E.64 R8, desc[UR6][R26.64] ;  /* 0x000000061a087981 */ /* 0x000122000c1e1b00 */
[----:B-----5:R-:W-:Y:S02]  /*02e0*/  IMAD.MOV.U32 R20, RZ, RZ, R15 ;  /* 0x000000ffff147224 */ /* 0x020fe400078e000f */
[----:B------:R-:W-:Y:S01]  /*02f0*/  IMAD.MOV.U32 R28, RZ, RZ, R14 ;  /* 0x000000ffff1c7224 */ /* 0x000fe200078e000e */
[----:B--2---:R-:W-:Y:S01]  /*0300*/  DSETP.MAX.AND P3, P4, R18, R14, PT ;  /* 0x0000000e1200722a */ /* 0x004fe20003c6f000 */
[----:B------:R-:W-:Y:S01]  /*0310*/  IMAD.MOV.U32 R21, RZ, RZ, R18 ;  /* 0x000000ffff157224 */ /* 0x000fe200078e0012 */
[----:B------:R-:W-:Y:S01]  /*0320*/  MOV R29, R19 ;  /* 0x00000013001d7202 */ /* 0x000fe20000000f00 */
[----:B------:R-:W-:-:S03]  /*0330*/  IMAD.WIDE R14, R23, 0x8, R26 ;  /* 0x00000008170e7825 */ /* 0x000fc600078e021a */
[----:B------:R-:W-:Y:S02]  /*0340*/  SEL R28, R21, R28, P3 ;  /* 0x0000001c151c7207 */ /* 0x000fe40001800000 */
[----:B------:R-:W2:Y:S01]  /*0350*/  LDG.E.64 R18, desc[UR6][R14.64] ;  /* 0x000000060e127981 */ /* 0x000ea2000c1e1b00 */
[----:B0-----:R-:W-:Y:S01]  /*0360*/  IMAD.WIDE R26, R23, 0x8, R14 ;  /* 0x00000008171a7825 */ /* 0x001fe200078e020e */
[----:B------:R-:W-:-:S04]  /*0370*/  FSEL R29, R29, R20, P3 ;  /* 0x000000141d1d7208 */ /* 0x000fc80001800000 */
[----:B------:R-:W-:Y:S01]  /*0380*/  @P4 LOP3.LUT R29, R20, 0x80000, RZ, 0xfc, !PT ;  /* 0x00080000141d4812 */ /* 0x000fe200078efcff */
[----:B------:R-:W-:Y:S01]  /*0390*/  IMAD.MOV.U32 R20, RZ, RZ, R28 ;  /* 0x000000ffff147224 */ /* 0x000fe200078e001c */
[----:B------:R0:W2:Y:S03]  /*03a0*/  LDG.E.64 R14, desc[UR6][R26.64] ;  /* 0x000000061a0e7981 */ /* 0x0000a6000c1e1b00 */
[----:B------:R-:W-:Y:S01]  /*03b0*/  IMAD.MOV.U32 R21, RZ, RZ, R29 ;  /* 0x000000ffff157224 */ /* 0x000fe200078e001d */
[----:B---3--:R-:W-:Y:S01]  /*03c0*/  DSETP.MAX.AND P3, P4, R28, R16, PT ;  /* 0x000000101c00722a */ /* 0x008fe20003c6f000 */
[----:B------:R-:W-:-:S05]  /*03d0*/  IMAD.MOV.U32 R29, RZ, RZ, R16 ;  /* 0x000000ffff1d7224 */ /* 0x000fca00078e0010 */
[----:B------:R-:W-:Y:S02]  /*03e0*/  FSEL R21, R21, R17, P3 ;  /* 0x0000001115157208 */ /* 0x000fe40001800000 */
[----:B------:R-:W-:-:S06]  /*03f0*/  SEL R20, R20, R29, P3 ;  /* 0x0000001d14147207 */ /* 0x000fcc0001800000 */
[----:B------:R-:W-:Y:S01]  /*0400*/  @P4 LOP3.LUT R21, R17, 0x80000, RZ, 0xfc, !PT ;  /* 0x0008000011154812 */ /* 0x000fe200078efcff */
[----:B------:R-:W-:-:S04]  /*0410*/  IMAD.WIDE R16, R23, 0x8, R26 ;  /* 0x0000000817107825 */ /* 0x000fc800078e021a */
[----:B------:R-:W-:Y:S01]  /*0420*/  IMAD.MOV.U32 R28, RZ, RZ, R20 ;  /* 0x000000ffff1c7224 */ /* 0x000fe200078e0014 */
[----:B----4-:R-:W-:Y:S01]  /*0430*/  DSETP.MAX.AND P3, P4, R20, R12, PT ;  /* 0x0000000c1400722a */ /* 0x010fe20003c6f000 */
[----:B------:R-:W-:Y:S01]  /*0440*/  IMAD.MOV.U32 R29, RZ, RZ, R13 ;  /* 0x000000ffff1d7224 */ /* 0x000fe200078e000d */
[----:B------:R-:W-:Y:S02]  /*0450*/  MOV R20, R12 ;  /* 0x0000000c00147202 */ /* 0x000fe40000000f00 */
[----:B------:R-:W3:Y:S02]  /*0460*/  LDG.E.64 R12, desc[UR6][R16.64] ;  /* 0x00000006100c7981 */ /* 0x000ee4000c1e1b00 */
[----:B------:R-:W-:Y:S02]  /*0470*/  FSEL R21, R21, R29, P3 ;  /* 0x0000001d15157208 */ /* 0x000fe40001800000 */
[----:B------:R-:W-:-:S06]  /*0480*/  SEL R20, R28, R20, P3 ;  /* 0x000000141c147207 */ /* 0x000fcc0001800000 */
[----:B------:R-:W-:Y:S01]  /*0490*/  @P4 LOP3.LUT R21, R29, 0x80000, RZ, 0xfc, !PT ;  /* 0x000800001d154812 */ /* 0x000fe200078efcff */
[----:B0-----:R-:W-:Y:S02]  /*04a0*/  IMAD.MOV.U32 R26, RZ, RZ, R20 ;  /* 0x000000ffff1a7224 */ /* 0x001fe400078e0014 */
[----:B------:R-:W-:-:S03]  /*04b0*/  IMAD.MOV.U32 R27, RZ, RZ, R8 ;  /* 0x000000ffff1b7224 */ /* 0x000fc600078e0008 */
[----:B------:R-:W-:Y:S01]  /*04c0*/  DSETP.MAX.AND P3, P4, R20, R8, PT ;  /* 0x000000081400722a */ /* 0x000fe20003c6f000 */
[----:B------:R-:W-:Y:S02]  /*04d0*/  IMAD.MOV.U32 R20, RZ, RZ, R9 ;  /* 0x000000ffff147224 */ /* 0x000fe400078e0009 */
[----:B------:R-:W-:-:S05]  /*04e0*/  IMAD.WIDE R8, R23, 0x8, R16 ;  /* 0x0000000817087825 */ /* 0x000fca00078e0210 */
[----:B------:R-:W4:Y:S01]  /*04f0*/  LDG.E.64 R16, desc[UR6][R8.64] ;  /* 0x0000000608107981 */ /* 0x000f22000c1e1b00 */
[----:B------:R-:W-:Y:S02]  /*0500*/  SEL R26, R26, R27, P3 ;  /* 0x0000001b1a1a7207 */ /* 0x000fe40001800000 */
[----:B------:R-:W-:-:S03]  /*0510*/  FSEL R27, R21, R20, P3 ;  /* 0x00000014151b7208 */ /* 0x000fc60001800000 */
[----:B------:R-:W-:Y:S01]  /*0520*/  @P4 LOP3.LUT R27, R20, 0x80000, RZ, 0xfc, !PT ;  /* 0x00080000141b4812 */ /* 0x000fe200078efcff */
[----:B------:R-:W-:-:S05]  /*0530*/  IMAD.WIDE R28, R23, 0x8, R8 ;  /* 0x00000008171c7825 */ /* 0x000fca00078e0208 */
[----:B------:R0:W4:Y:S01]  /*0540*/  LDG.E.64 R8, desc[UR6][R28.64] ;  /* 0x000000061c087981 */ /* 0x000122000c1e1b00 */
[----:B------:R-:W-:Y:S01]  /*0550*/  IMAD.MOV.U32 R21, RZ, RZ, R27 ;  /* 0x000000ffff157224 */ /* 0x000fe200078e001b */
[----:B------:R-:W-:Y:S01]  /*0560*/  MOV R20, R26 ;  /* 0x0000001a00147202 */ /* 0x000fe20000000f00 */
[----:B--2---:R-:W-:Y:S01]  /*0570*/  DSETP.MAX.AND P3, P4, R26, R18, PT ;  /* 0x000000121a00722a */ /* 0x004fe20003c6f000 */
[----:B------:R-:W-:-:S05]  /*0580*/  IMAD.MOV.U32 R27, RZ, RZ, R18 ;  /* 0x000000ffff1b7224 */ /* 0x000fca00078e0012 */
[----:B------:R-:W-:Y:S02]  /*0590*/  FSEL R21, R21, R19, P3 ;  /* 0x0000001315157208 */ /* 0x000fe40001800000 */
[----:B------:R-:W-:-:S06]  /*05a0*/  SEL R18, R20, R27, P3 ;  /* 0x0000001b14127207 */ /* 0x000fcc0001800000 */
[----:B------:R-:W-:Y:S01]  /*05b0*/  @P4 LOP3.LUT R21, R19, 0x80000, RZ, 0xfc, !PT ;  /* 0x0008000013154812 */ /* 0x000fe200078efcff */
[----:B------:R-:W-:-:S04]  /*05c0*/  IMAD.WIDE R26, R23, 0x8, R28 ;  /* 0x00000008171a7825 */ /* 0x000fc800078e021c */
[----:B------:R-:W-:Y:S01]  /*05d0*/  IMAD.MOV.U32 R19, RZ, RZ, R21 ;  /* 0x000000ffff137224 */ /* 0x000fe200078e0015 */
[----:B------:R-:W-:Y:S01]  /*05e0*/  MOV R21, R14 ;  /* 0x0000000e00157202 */ /* 0x000fe20000000f00 */
[----:B------:R-:W-:-:S04]  /*05f0*/  IMAD.MOV.U32 R20, RZ, RZ, R18 ;  /* 0x000000ffff147224 */ /* 0x000fc800078e0012 */
[----:B------:R-:W-:Y:S01]  /*0600*/  DSETP.MAX.AND P3, P4, R18, R14, PT ;  /* 0x0000000e1200722a */ /* 0x000fe20003c6f000 */
[----:B------:R-:W-:Y:S02]  /*0610*/  IMAD.MOV.U32 R18, RZ, RZ, R15 ;  /* 0x000000ffff127224 */ /* 0x000fe400078e000f */
[----:B------:R1:W2:Y:S03]  /*0620*/  LDG.E.64 R14, desc[UR6][R26.64] ;  /* 0x000000061a0e7981 */ /* 0x0002a6000c1e1b00 */
[----:B------:R-:W-:Y:S02]  /*0630*/  SEL R20, R20, R21, P3 ;  /* 0x0000001514147207 */ /* 0x000fe40001800000 */
[----:B------:R-:W-:-:S06]  /*0640*/  FSEL R21, R19, R18, P3 ;  /* 0x0000001213157208 */ /* 0x000fcc0001800000 */
[----:B------:R-:W-:Y:S01]  /*0650*/  @P4 LOP3.LUT R21, R18, 0x80000, RZ, 0xfc, !PT ;  /* 0x0008000012154812 */ /* 0x000fe200078efcff */
[----:B------:R-:W-:-:S04]  /*0660*/  IMAD.WIDE R18, R23, 0x8, R26 ;  /* 0x0000000817127825 */ /* 0x000fc800078e021a */
[----:B0-----:R-:W-:Y:S01]  /*0670*/  IMAD.MOV.U32 R28, RZ, RZ, R20 ;  /* 0x000000ffff1c7224 */ /* 0x001fe200078e0014 */
[----:B---3--:R-:W-:Y:S01]  /*0680*/  DSETP.MAX.AND P3, P4, R20, R12, PT ;  /* 0x0000000c1400722a */ /* 0x008fe20003c6f000 */
[----:B------:R-:W-:Y:S02]  /*0690*/  IMAD.MOV.U32 R29, RZ, RZ, R13 ;  /* 0x000000ffff1d7224 */ /* 0x000fe400078e000d */
[----:B------:R-:W-:Y:S02]  /*06a0*/  IMAD.MOV.U32 R20, RZ, RZ, R12 ;  /* 0x000000ffff147224 */ /* 0x000fe400078e000c */
[----:B------:R-:W3:Y:S01]  /*06b0*/  LDG.E.64 R12, desc[UR6][R18.64] ;  /* 0x00000006120c7981 */ /* 0x000ee2000c1e1b00 */
[----:B------:R-:W-:Y:S02]  /*06c0*/  FSEL R21, R21, R29, P3 ;  /* 0x0000001d15157208 */ /* 0x000fe40001800000 */
[----:B------:R-:W-:-:S06]  /*06d0*/  SEL R20, R28, R20, P3 ;  /* 0x000000141c147207 */ /* 0x000fcc0001800000 */
[----:B------:R-:W-:Y:S02]  /*06e0*/  @P4 LOP3.LUT R21, R29, 0x80000, RZ, 0xfc, !PT ;  /* 0x000800001d154812 */ /* 0x000fe400078efcff */
[----:B-1----:R-:W-:Y:S01]  /*06f0*/  MOV R26, R20 ;  /* 0x00000014001a7202 */ /* 0x002fe20000000f00 */
[----:B----4-:R-:W-:-:S03]  /*0700*/  IMAD.MOV.U32 R27, RZ, RZ, R16 ;  /* 0x000000ffff1b7224 */ /* 0x010fc600078e0010 */
[----:B------:R-:W-:Y:S01]  /*0710*/  DSETP.MAX.AND P3, P4, R20, R16, PT ;  /* 0x000000101400722a */ /* 0x000fe20003c6f000 */
[----:B------:R-:W-:Y:S02]  /*0720*/  IMAD.MOV.U32 R20, RZ, RZ, R17 ;  /* 0x000000ffff147224 */ /* 0x000fe400078e0011 */
[----:B------:R-:W-:-:S05]  /*0730*/  IMAD.WIDE R16, R23, 0x8, R18 ;  /* 0x0000000817107825 */ /* 0x000fca00078e0212 */
[----:B------:R-:W4:Y:S01]  /*0740*/  LDG.E.64 R18, desc[UR6][R16.64] ;  /* 0x0000000610127981 */ /* 0x000f22000c1e1b00 */
[----:B------:R-:W-:Y:S02]  /*0750*/  SEL R26, R26, R27, P3 ;  /* 0x0000001b1a1a7207 */ /* 0x000fe40001800000 */
[----:B------:R-:W-:-:S03]  /*0760*/  FSEL R27, R21, R20, P3 ;  /* 0x00000014151b7208 */ /* 0x000fc60001800000 */
[----:B------:R-:W-:Y:S01]  /*0770*/  @P4 LOP3.LUT R27, R20, 0x80000, RZ, 0xfc, !PT ;  /* 0x00080000141b4812 */ /* 0x000fe200078efcff */
[----:B------:R-:W-:-:S04]  /*0780*/  IMAD.MOV.U32 R20, RZ, RZ, R26 ;  /* 0x000000ffff147224 */ /* 0x000fc800078e001a */
[----:B------:R-:W-:Y:S01]  /*0790*/  IMAD.MOV.U32 R21, RZ, RZ, R27 ;  /* 0x000000ffff157224 */ /* 0x000fe200078e001b */
[----:B------:R-:W-:Y:S01]  /*07a0*/  DSETP.MAX.AND P3, P4, R26, R8, PT ;  /* 0x000000081a00722a */ /* 0x000fe20003c6f000 */
[----:B------:R-:W-:Y:S01]  /*07b0*/  MOV R27, R8 ;  /* 0x00000008001b7202 */ /* 0x000fe20000000f00 */
[----:B------:R-:W-:Y:S02]  /*07c0*/  IMAD.MOV.U32 R26, RZ, RZ, R9 ;  /* 0x000000ffff1a7224 */ /* 0x000fe400078e0009 */
[----:B------:R-:W-:-:S05]  /*07d0*/  IMAD.WIDE R8, R23, 0x8, R16 ;  /* 0x0000000817087825 */ /* 0x000fca00078e0210 */
[----:B------:R0:W4:Y:S01]  /*07e0*/  LDG.E.64 R16, desc[UR6][R8.64] ;  /* 0x0000000608107981 */ /* 0x000122000c1e1b00 */
[----:B------:R-:W-:Y:S02]  /*07f0*/  FSEL R21, R21, R26, P3 ;  /* 0x0000001a15157208 */ /* 0x000fe40001800000 */
[----:B------:R-:W-:Y:S02]  /*0800*/  SEL R20, R20, R27, P3 ;  /* 0x0000001b14147207 */ /* 0x000fe40001800000 */
[----:B------:R-:W-:-:S03]  /*0810*/  @P4 LOP3.LUT R21, R26, 0x80000, RZ, 0xfc, !PT ;  /* 0x000800001a154812 */ /* 0x000fc600078efcff */
[----:B------:R-:W-:Y:S02]  /*0820*/  IMAD.MOV.U32 R26, RZ, RZ, R20 ;  /* 0x000000ffff1a7224 */ /* 0x000fe400078e0014 */
[----:B------:R-:W-:Y:S01]  /*0830*/  IMAD.MOV.U32 R27, RZ, RZ, R21 ;  /* 0x000000ffff1b7224 */ /* 0x000fe200078e0015 */
[----:B--2---:R-:W-:Y:S01]  /*0840*/  DSETP.MAX.AND P3, P4, R20, R14, PT ;  /* 0x0000000e1400722a */ /* 0x004fe20003c6f000 */
[----:B------:R-:W-:Y:S01]  /*0850*/  IMAD.WIDE R20, R23, 0x8, R8 ;  /* 0x0000000817147825 */ /* 0x000fe200078e0208 */
[----:B------:R-:W-:-:S03]  /*0860*/  MOV R28, R15 ;  /* 0x0000000f001c7202 */ /* 0x000fc60000000f00 */
[----:B------:R-:W-:Y:S02]  /*0870*/  IMAD.MOV.U32 R29, RZ, RZ, R14 ;  /* 0x000000ffff1d7224 */ /* 0x000fe400078e000e */
[----:B------:R1:W2:Y:S01]  /*0880*/  LDG.E.64 R14, desc[UR6][R20.64] ;  /* 0x00000006140e7981 */ /* 0x0002a2000c1e1b00 */
[----:B------:R-:W-:Y:S02]  /*0890*/  FSEL R27, R27, R28, P3 ;  /* 0x0000001c1b1b7208 */ /* 0x000fe40001800000 */
[----:B------:R-:W-:-:S04]  /*08a0*/  SEL R26, R26, R29, P3 ;  /* 0x0000001d1a1a7207 */ /* 0x000fc80001800000 */
[----:B------:R-:W-:Y:S01]  /*08b0*/  @P4 LOP3.LUT R27, R28, 0x80000, RZ, 0xfc, !PT ;  /* 0x000800001c1b4812 */ /* 0x000fe200078efcff */
[----:B------:R-:W-:-:S04]  /*08c0*/  IMAD.WIDE R28, R23, 0x8, R20 ;  /* 0x00000008171c7825 */ /* 0x000fc800078e0214 */
[----:B0-----:R-:W-:Y:S01]  /*08d0*/  IMAD.MOV.U32 R8, RZ, RZ, R26 ;  /* 0x000000ffff087224 */ /* 0x001fe200078e001a */
[----:B---3--:R-:W-:Y:S01]  /*08e0*/  DSETP.MAX.AND P3, P4, R26, R12, PT ;  /* 0x0000000c1a00722a */ /* 0x008fe20003c6f000 */
[----:B------:R-:W-:Y:S02]  /*08f0*/  IMAD.MOV.U32 R9, RZ, RZ, R27 ;  /* 0x000000ffff097224 */ /* 0x000fe400078e001b */
[----:B------:R-:W-:Y:S02]  /*0900*/  IMAD.MOV.U32 R27, RZ, RZ, R12 ;  /* 0x000000ffff1b7224 */ /* 0x000fe400078e000c */
[----:B------:R-:W-:Y:S02]  /*0910*/  IMAD.MOV.U32 R26, RZ, RZ, R13 ;  /* 0x000000ffff1a7224 */ /* 0x000fe400078e000d */
[----:B------:R-:W3:Y:S01]  /*0920*/  LDG.E.64 R12, desc[UR6][R28.64] ;  /* 0x000000061c0c7981 */ /* 0x000ee2000c1e1b00 */
[----:B-1----:R-:W-:-:S06]  /*0930*/  IMAD.WIDE R20, R23, 0x8, R28 ;  /* 0x0000000817147825 */ /* 0x002fcc00078e021c */
[----:B------:R-:W3:Y:S01]  /*0940*/  LDG.E.64 R20, desc[UR6][R20.64] ;  /* 0x0000000614147981 */ /* 0x000ee2000c1e1b00 */
[----:B------:R-:W-:Y:S02]  /*0950*/  FSEL R9, R9, R26, P3 ;  /* 0x0000001a09097208 */ /* 0x000fe40001800000 */
[----:B------:R-:W-:Y:S02]  /*0960*/  SEL R8, R8, R27, P3 ;  /* 0x0000001b08087207 */ /* 0x000fe40001800000 */
[----:B------:R-:W-:-:S06]  /*0970*/  @P4 LOP3.LUT R9, R26, 0x80000, RZ, 0xfc, !PT ;  /* 0x000800001a094812 */ /* 0x000fcc00078efcff */
[----:B----4-:R-:W-:Y:S01]  /*0980*/  DSETP.MAX.AND P3, P4, R8, R18, PT ;  /* 0x000000120800722a */ /* 0x010fe20003c6f000 */
[----:B------:R-:W-:Y:S01]  /*0990*/  IMAD.MOV.U32 R27, RZ, RZ, R18 ;  /* 0x000000ffff1b7224 */ /* 0x000fe200078e0012 */
[----:B------:R-:W-:-:S04]  /*09a0*/  MOV R26, R8 ;  /* 0x00000008001a7202 */ /* 0x000fc80000000f00 */
[----:B------:R-:W-:Y:S02]  /*09b0*/  FSEL R9, R9, R19, P3 ;  /* 0x0000001309097208 */ /* 0x000fe40001800000 */
[----:B------:R-:W-:-:S06]  /*09c0*/  SEL R8, R26, R27, P3 ;  /* 0x0000001b1a087207 */ /* 0x000fcc0001800000 */
[----:B------:R-:W-:-:S06]  /*09d0*/  @P4 LOP3.LUT R9, R19, 0x80000, RZ, 0xfc, !PT ;  /* 0x0008000013094812 */ /* 0x000fcc00078efcff */
[----:B------:R-:W-:Y:S01]  /*09e0*/  DSETP.MAX.AND P3, P4, R8, R16, PT ;  /* 0x000000100800722a */ /* 0x000fe20003c6f000 */
[----:B------:R-:W-:Y:S02]  /*09f0*/  IMAD.MOV.U32 R26, RZ, RZ, R17 ;  /* 0x000000ffff1a7224 */ /* 0x000fe400078e0011 */
[----:B------:R-:W-:-:S03]  /*0a00*/  IMAD.MOV.U32 R18, RZ, RZ, R8 ;  /* 0x000000ffff127224 */ /* 0x000fc600078e0008 */
[----:B------:R-:W-:Y:S02]  /*0a10*/  FSEL R9, R9, R26, P3 ;  /* 0x0000001a09097208 */ /* 0x000fe40001800000 */
[----:B------:R-:W-:-:S06]  /*0a20*/  SEL R8, R18, R16, P3 ;  /* 0x0000001012087207 */ /* 0x000fcc0001800000 */
[----:B------:R-:W-:-:S04]  /*0a30*/  @P4 LOP3.LUT R9, R26, 0x80000, RZ, 0xfc, !PT ;  /* 0x000800001a094812 */ /* 0x000fc800078efcff */
[----:B------:R-:W-:Y:S02]  /*0a40*/  MOV R16, R9 ;  /* 0x0000000900107202 */ /* 0x000fe40000000f00 */
[----:B------:R-:W-:Y:S01]  /*0a50*/  IADD3 R22, PT, PT, R22, 0x10, RZ ;  /* 0x0000001016167810 */ /* 0x000fe20007ffe0ff */
[----:B------:R-:W-:Y:S02]  /*0a60*/  VIADD R25, R25, 0x10 ;  /* 0x0000001019197836 */ /* 0x000fe40000000000 */
[----:B------:R-:W-:Y:S01]  /*0a70*/  IMAD R24, R23, 0x10, R24 ;  /* 0x0000001017187824 */ /* 0x000fe200078e0218 */
[----:B--2---:R-:W-:Y:S01]  /*0a80*/  DSETP.MAX.AND P3, P4, R8, R14, PT ;  /* 0x0000000e0800722a */ /* 0x004fe20003c6f000 */
[----:B------:R-:W-:-:S05]  /*0a90*/  IMAD.MOV.U32 R17, RZ, RZ, R15 ;  /* 0x000000ffff117224 */ /* 0x000fca00078e000f */
[----:B------:R-:W-:Y:S02]  /*0aa0*/  FSEL R19, R16, R17, P3 ;  /* 0x0000001110137208 */ /* 0x000fe40001800000 */
[----:B------:R-:W-:-:S06]  /*0ab0*/  SEL R8, R8, R14, P3 ;  /* 0x0000000e08087207 */ /* 0x000fcc0001800000 */
[----:B------:R-:W-:-:S05]  /*0ac0*/  @P4 LOP3.LUT R19, R17, 0x80000, RZ, 0xfc, !PT ;  /* 0x0008000011134812 */ /* 0x000fca00078efcff */
[----:B------:R-:W-:-:S06]  /*0ad0*/  IMAD.MOV.U32 R9, RZ, RZ, R19 ;  /* 0x000000ffff097224 */ /* 0x000fcc00078e0013 */
[----:B---3--:R-:W-:Y:S01]  /*0ae0*/  DSETP.MAX.AND P3, P4, R8, R12, PT ;  /* 0x0000000c0800722a */ /* 0x008fe20003c6f000 */
[----:B------:R-:W-:Y:S02]  /*0af0*/  IMAD.MOV.U32 R15, RZ, RZ, R13 ;  /* 0x000000ffff0f7224 */ /* 0x000fe400078e000d */
[----:B------:R-:W-:-:S05]  /*0b00*/  IMAD.MOV.U32 R14, RZ, RZ, R9 ;  /* 0x000000ffff0e7224 */ /* 0x000fca00078e0009 */
[----:B------:R-:W-:-:S06]  /*0b10*/  FSEL R17, R14, R15, P3 ;  /* 0x0000000f0e117208 */ /* 0x000fcc0001800000 */
[----:B------:R-:W-:Y:S02]  /*0b20*/  @P4 LOP3.LUT R17, R15, 0x80000, RZ, 0xfc, !PT ;  /* 0x000800000f114812 */ /* 0x000fe400078efcff */
[----:B------:R-:W-:-:S03]  /*0b30*/  SEL R8, R8, R12, P3 ;  /* 0x0000000c08087207 */ /* 0x000fc60001800000 */
[----:B------:R-:W-:Y:S01]  /*0b40*/  IMAD.MOV.U32 R9, RZ, RZ, R17 ;  /* 0x000000ffff097224 */ /* 0x000fe200078e0011 */
[----:B------:R-:W-:-:S05]  /*0b50*/  ISETP.NE.AND P3, PT, R22, RZ, PT ;  /* 0x000000ff1600720c */ /* 0x000fca0003f65270 */
[----:B------:R-:W-:Y:S01]  /*0b60*/  DSETP.MAX.AND P4, P5, R8, R20, PT ;  /* 0x000000140800722a */ /* 0x000fe20003d8f000 */
[----:B------:R-:W-:Y:S02]  /*0b70*/  IMAD.MOV.U32 R13, RZ, RZ, R21 ;  /* 0x000000ffff0d7224 */ /* 0x000fe400078e0015 */
[----:B------:R-:W-:-:S03]  /*0b80*/  IMAD.MOV.U32 R12, RZ, RZ, R9 ;  /* 0x000000ffff0c7224 */ /* 0x000fc600078e0009 */
[----:B------:R-:W-:Y:S02]  /*0b90*/  SEL R14, R8, R20, P4 ;  /* 0x00000014080e7207 */ /* 0x000fe40002000000 */
[----:B------:R-:W-:-:S06]  /*0ba0*/  FSEL R15, R12, R13, P4 ;  /* 0x0000000d0c0f7208 */ /* 0x000fcc0002000000 */
[----:B------:R-:W-:Y:S01]  /*0bb0*/  @P5 LOP3.LUT R15, R13, 0x80000, RZ, 0xfc, !PT ;  /* 0x000800000d0f5812 */ /* 0x000fe200078efcff */
[----:B------:R-:W-:Y:S06]  /*0bc0*/  @P3 BRA `(.L_x_1) ;  /* 0xfffffff400a43947 */ /* 0x000fec000383ffff */
[----:B------:R-:W-:-:S07]  /*0bd0*/  IADD3 R22, PT, PT, R25, 0x1, RZ ;  /* 0x0000000119167810 */ /* 0x000fce0007ffe0ff */
.L_x_0:
[----:B------:R-:W-:-:S13]  /*0be0*/  LOP3.LUT P3, RZ, R2, 0xf, RZ, 0xc0, !PT ;  /* 0x0000000f02ff7812 */ /* 0x000fda000786c0ff */
[----:B------:R-:W-:Y:S05]  /*0bf0*/  @!P3 BRA `(.L_x_2) ;  /* 0x00000008005cb947 */ /* 0x000fea0003800000 */
[----:B------:R-:W-:Y:S01]  /*0c00*/  LOP3.LUT P3, RZ, R0, 0x7, RZ, 0xc0, !PT ;  /* 0x0000000700ff7812 */ /* 0x000fe2000786c0ff */
[----:B------:R-:W-:-:S12]  /*0c10*/  @!P2 BRA `(.L_x_3) ;  /* 0x00000004002ca947 */ /* 0x000fd80003800000 */
[----:B------:R-:W-:-:S04]  /*0c20*/  IMAD R9, R22, R23, RZ ;  /* 0x0000001716097224 */ /* 0x000fc800078e02ff */
[----:B------:R-:W-:-:S05]  /*0c30*/  IMAD.WIDE R8, R9, 0x8, R10 ;  /* 0x0000000809087825 */ /* 0x000fca00078e020a */
[----:B------:R-:W2:Y:S01]  /*0c40*/  LDG.E.64 R18, desc[UR6][R8.64] ;  /* 0x0000000608127981 */ /* 0x000ea2000c1e1b00 */
[----:B------:R-:W-:-:S05]  /*0c50*/  IMAD.WIDE R12, R23, 0x8, R8 ;  /* 0x00000008170c7825 */ /* 0x000fca00078e0208 */
[----:B------:R-:W3:Y:S01]  /*0c60*/  LDG.E.64 R16, desc[UR6][R12.64] ;  /* 0x000000060c107981 */ /* 0x000ee2000c1e1b00 */
[----:B------:R-:W-:-:S05]  /*0c70*/  IMAD.WIDE R28, R23, 0x8, R12 ;  /* 0x00000008171c7825 */ /* 0x000fca00078e020c */
[----:B------:R0:W4:Y:S02]  /*0c80*/  LDG.E.64 R20, desc[UR6][R28.64] ;  /* 0x000000061c147981 */ /* 0x000124000c1e1b00 */
[----:B0-----:R-:W-:-:S05]  /*0c90*/  IMAD.WIDE R28, R23, 0x8, R28 ;  /* 0x00000008171c7825 */ /* 0x001fca00078e021c */
[----:B------:R0:W4:Y:S01]  /*0ca0*/  LDG.E.64 R8, desc[UR6][R28.64] ;  /* 0x000000061c087981 */ /* 0x000122000c1e1b00 */
[----:B------:R-:W-:-:S05]  /*0cb0*/  IMAD.WIDE R24, R23, 0x8, R28 ;  /* 0x0000000817187825 */ /* 0x000fca00078e021c */
[----:B------:R1:W4:Y:S01]  /*0cc0*/  LDG.E.64 R12, desc[UR6][R24.64] ;  /* 0x00000006180c7981 */ /* 0x000322000c1e1b00 */
[----:B-----5:R-:W-:Y:S01]  /*0cd0*/  IMAD.MOV.U32 R27, RZ, RZ, R15 ;  /* 0x000000ffff1b7224 */ /* 0x020fe200078e000f */
[----:B--2---:R-:W-:Y:S01]  /*0ce0*/  DSETP.MAX.AND P4, P5, R14, R18, PT ;  /* 0x000000120e00722a */ /* 0x004fe20003d8f000 */
[----:B0-----:R-:W-:Y:S02]  /*0cf0*/  IMAD.MOV.U32 R28, RZ, RZ, R19 ;  /* 0x000000ffff1c7224 */ /* 0x001fe400078e0013 */
[----:B------:R-:W-:Y:S02]  /*0d00*/  IMAD.MOV.U32 R15, RZ, RZ, R18 ;  /* 0x000000ffff0f7224 */ /* 0x000fe400078e0012 */
[----:B------:R-:W-:Y:S01]  /*0d10*/  IMAD.WIDE R18, R23, 0x8, R24 ;  /* 0x0000000817127825 */ /* 0x000fe200078e0218 */
[----:B------:R-:W-:Y:S02]  /*0d20*/  FSEL R27, R27, R28, P4 ;  /* 0x0000001c1b1b7208 */ /* 0x000fe40002000000 */
[----:B------:R-:W-:-:S02]  /*0d30*/  SEL R26, R14, R15, P4 ;  /* 0x0000000f0e1a7207 */ /* 0x000fc40002000000 */
[----:B------:R0:W2:Y:S03]  /*0d40*/  LDG.E.64 R14, desc[UR6][R18.64] ;  /* 0x00000006120e7981 */ /* 0x0000a6000c1e1b00 */
[----:B-1----:R-:W-:Y:S01]  /*0d50*/  IMAD.MOV.U32 R24, RZ, RZ, R26 ;  /* 0x000000ffff187224 */ /* 0x002fe200078e001a */
[----:B------:R-:W-:Y:S01]  /*0d60*/  @P5 LOP3.LUT R27, R28, 0x80000, RZ, 0xfc, !PT ;  /* 0x000800001c1b5812 */ /* 0x000fe200078efcff */
[----:B------:R-:W-:-:S03]  /*0d70*/  IMAD.WIDE R28, R23, 0x8, R18 ;  /* 0x00000008171c7825 */ /* 0x000fc600078e0212 */
[----:B------:R-:W-:Y:S02]  /*0d80*/  MOV R25, R27 ;  /* 0x0000001b00197202 */ /* 0x000fe40000000f00 */
[----:B---3--:R-:W-:Y:S01]  /*0d90*/  DSETP.MAX.AND P4, P5, R26, R16, PT ;  /* 0x000000101a00722a */ /* 0x008fe20003d8f000 */
[----:B------:R-:W-:Y:S02]  /*0da0*/  IMAD.MOV.U32 R27, RZ, RZ, R16 ;  /* 0x000000ffff1b7224 */ /* 0x000fe400078e0010 */
[----:B------:R-:W-:Y:S02]  /*0db0*/  IMAD.MOV.U32 R26, RZ, RZ, R17 ;  /* 0x000000ffff1a7224 */ /* 0x000fe400078e0011 */
[----:B------:R-:W3:Y:S01]  /*0dc0*/  LDG.E.64 R16, desc[UR6][R28.64] ;  /* 0x000000061c107981 */ /* 0x000ee2000c1e1b00 */
[----:B0-----:R-:W-:Y:S01]  /*0dd0*/  IMAD.WIDE R18, R23, 0x8, R28 ;  /* 0x0000000817127825 */ /* 0x001fe200078e021c */
[----:B------:R-:W-:-:S05]  /*0de0*/  SEL R24, R24, R27, P4 ;  /* 0x0000001b18187207 */ /* 0x000fca0002000000 */
[----:B------:R-:W3:Y:S01]  /*0df0*/  LDG.E.64 R18, desc[UR6][R18.64] ;  /* 0x0000000612127981 */ /* 0x000ee2000c1e1b00 */
[----:B------:R-:W-:Y:S02]  /*0e00*/  FSEL R25, R25, R26, P4 ;  /* 0x0000001a19197208 */ /* 0x000fe40002000000 */
[----:B------:R-:W-:-:S06]  /*0e10*/  @P5 LOP3.LUT R25, R26, 0x80000, RZ, 0xfc, !PT ;  /* 0x000800001a195812 */ /* 0x000fcc00078efcff */
[----:B----4-:R-:W-:Y:S01]  /*0e20*/  DSETP.MAX.AND P4, P5, R24, R20, PT ;  /* 0x000000141800722a */ /* 0x010fe20003d8f000 */
[----:B------:R-:W-:Y:S02]  /*0e30*/  IMAD.MOV.U32 R26, RZ, RZ, R24 ;  /* 0x000000ffff1a7224 */ /* 0x000fe400078e0018 */
[----:B------:R-:W-:-:S03]  /*0e40*/  IMAD.MOV.U32 R27, RZ, RZ, R20 ;  /* 0x000000ffff1b7224 */ /* 0x000fc600078e0014 */
[----:B------:R-:W-:Y:S02]  /*0e50*/  FSEL R25, R25, R21, P4 ;  /* 0x0000001519197208 */ /* 0x000fe40002000000 */
[----:B------:R-:W-:-:S06]  /*0e60*/  SEL R20, R26, R27, P4 ;  /* 0x0000001b1a147207 */ /* 0x000fcc0002000000 */
[----:B------:R-:W-:-:S04]  /*0e70*/  @P5 LOP3.LUT R25, R21, 0x80000, RZ, 0xfc, !PT ;  /* 0x0008000015195812 */ /* 0x000fc800078efcff */
[----:B------:R-:W-:-:S06]  /*0e80*/  MOV R21, R25 ;  /* 0x0000001900157202 */ /* 0x000fcc0000000f00 */
[----:B------:R-:W-:Y:S01]  /*0e90*/  DSETP.MAX.AND P4, P5, R20, R8, PT ;  /* 0x000000081400722a */ /* 0x000fe20003d8f000 */
[----:B------:R-:W-:Y:S02]  /*0ea0*/  IMAD.MOV.U32 R24, RZ, RZ, R20 ;  /* 0x000000ffff187224 */ /* 0x000fe400078e0014 */
[----:B------:R-:W-:-:S05]  /*0eb0*/  IMAD.MOV.U32 R20, RZ, RZ, R9 ;  /* 0x000000ffff147224 */ /* 0x000fca00078e0009 */
[----:B------:R-:W-:-:S06]  /*0ec0*/  FSEL R21, R21, R20, P4 ;  /* 0x0000001415157208 */ /* 0x000fcc0002000000 */
[----:B------:R-:W-:Y:S02]  /*0ed0*/  @P5 LOP3.LUT R21, R20, 0x80000, RZ, 0xfc, !PT ;  /* 0x0008000014155812 */ /* 0x000fe400078efcff */
[----:B------:R-:W-:-:S03]  /*0ee0*/  SEL R8, R24, R8, P4 ;  /* 0x0000000818087207 */ /* 0x000fc60002000000 */
[----:B------:R-:W-:-:S06]  /*0ef0*/  IMAD.MOV.U32 R9, RZ, RZ, R21 ;  /* 0x000000ffff097224 */ /* 0x000fcc00078e0015 */
[----:B------:R-:W-:Y:S01]  /*0f00*/  DSETP.MAX.AND P4, P5, R8, R12, PT ;  /* 0x0000000c0800722a */ /* 0x000fe20003d8f000 */
[----:B------:R-:W-:Y:S01]  /*0f10*/  IMAD.MOV.U32 R21, RZ, RZ, R13 ;  /* 0x000000ffff157224 */ /* 0x000fe200078e000d */
[----:B------:R-:W-:-:S04]  /*0f20*/  MOV R20, R9 ;  /* 0x0000000900147202 */ /* 0x000fc80000000f00 */
[----:B------:R-:W-:Y:S02]  /*0f30*/  FSEL R25, R20, R21, P4 ;  /* 0x0000001514197208 */ /* 0x000fe40002000000 */
[----:B------:R-:W-:-:S06]  /*0f40*/  SEL R8, R8, R12, P4 ;  /* 0x0000000c08087207 */ /* 0x000fcc0002000000 */
[----:B------:R-:W-:-:S05]  /*0f50*/  @P5 LOP3.LUT R25, R21, 0x80000, RZ, 0xfc, !PT ;  /* 0x0008000015195812 */ /* 0x000fca00078efcff */
[----:B------:R-:W-:-:S04]  /*0f60*/  IMAD.MOV.U32 R9, RZ, RZ, R25 ;  /* 0x000000ffff097224 */ /* 0x000fc800078e0019 */
[----:B------:R-:W-:Y:S01]  /*0f70*/  IMAD.MOV.U32 R12, RZ, RZ, R9 ;  /* 0x000000ffff0c7224 */ /* 0x000fe200078e0009 */
[----:B------:R-:W-:Y:S01]  /*0f80*/  IADD3 R22, PT, PT, R22, 0x8, RZ ;  /* 0x0000000816167810 */ /* 0x000fe20007ffe0ff */
[----:B--2---:R-:W-:Y:S01]  /*0f90*/  DSETP.MAX.AND P4, P5, R8, R14, PT ;  /* 0x0000000e0800722a */ /* 0x004fe20003d8f000 */
[----:B------:R-:W-:-:S05]  /*0fa0*/  IMAD.MOV.U32 R13, RZ, RZ, R15 ;  /* 0x000000ffff0d7224 */ /* 0x000fca00078e000f */
[----:B------:R-:W-:Y:S02]  /*0fb0*/  FSEL R21, R12, R13, P4 ;  /* 0x0000000d0c157208 */ /* 0x000fe40002000000 */
[----:B------:R-:W-:-:S06]  /*0fc0*/  SEL R8, R8, R14, P4 ;  /* 0x0000000e08087207 */ /* 0x000fcc0002000000 */
[----:B------:R-:W-:-:S05]  /*0fd0*/  @P5 LOP3.LUT R21, R13, 0x80000, RZ, 0xfc, !PT ;  /* 0x000800000d155812 */ /* 0x000fca00078efcff */
[----:B------:R-:W-:-:S06]  /*0fe0*/  IMAD.MOV.U32 R9, RZ, RZ, R21 ;  /* 0x000000ffff097224 */ /* 0x000fcc00078e0015 */
[----:B---3--:R-:W-:Y:S01]  /*0ff0*/  DSETP.MAX.AND P4, P5, R8, R16, PT ;  /* 0x000000100800722a */ /* 0x008fe20003d8f000 */
[----:B------:R-:W-:Y:S01]  /*1000*/  IMAD.MOV.U32 R12, RZ, RZ, R9 ;  /* 0x000000ffff0c7224 */ /* 0x000fe200078e0009 */
[----:B------:R-:W-:-:S04]  /*1010*/  MOV R13, R17 ;  /* 0x00000011000d7202 */ /* 0x000fc80000000f00 */
[----:B------:R-:W-:Y:S02]  /*1020*/  FSEL R15, R12, R13, P4 ;  /* 0x0000000d0c0f7208 */ /* 0x000fe40002000000 */
[----:B------:R-:W-:-:S06]  /*1030*/  SEL R8, R8, R16, P4 ;  /* 0x0000001008087207 */ /* 0x000fcc0002000000 */
[----:B------:R-:W-:-:S05]  /*1040*/  @P5 LOP3.LUT R15, R13, 0x80000, RZ, 0xfc, !PT ;  /* 0x000800000d0f5812 */ /* 0x000fca00078efcff */
[----:B------:R-:W-:-:S06]  /*1050*/  IMAD.MOV.U32 R9, RZ, RZ, R15 ;  /* 0x000000ffff097224 */ /* 0x000fcc00078e000f */
[----:B------:R-:W-:Y:S01]  /*1060*/  DSETP.MAX.AND P4, P5, R8, R18, PT ;  /* 0x000000120800722a */ /* 0x000fe20003d8f000 */
[----:B------:R-:W-:Y:S02]  /*1070*/  IMAD.MOV.U32 R12, RZ, RZ, R9 ;  /* 0x000000ffff0c7224 */ /* 0x000fe400078e0009 */
[----:B------:R-:W-:-:S03]  /*1080*/  IMAD.MOV.U32 R15, RZ, RZ, R18 ;  /* 0x000000ffff0f7224 */ /* 0x000fc600078e0012 */
[----:B------:R-:W-:Y:S02]  /*1090*/  FSEL R13, R12, R19, P4 ;  /* 0x000000130c0d7208 */ /* 0x000fe40002000000 */
[----:B------:R-:W-:-:S06]  /*10a0*/  SEL R14, R8, R15, P4 ;  /* 0x0000000f080e7207 */ /* 0x000fcc0002000000 */
[----:B------:R-:W-:-:S05]  /*10b0*/  @P5 LOP3.LUT R13, R19, 0x80000, RZ, 0xfc, !PT ;  /* 0x00080000130d5812 */ /* 0x000fca00078efcff */
[----:B------:R-:W-:-:S07]  /*10c0*/  IMAD.MOV.U32 R15, RZ, RZ, R13 ;  /* 0x000000ffff0f7224 */ /* 0x000fce00078e000d */
.L_x_3:
[----:B------:R-:W-:Y:S05]  /*10d0*/  @!P3 BRA `(.L_x_2) ;  /* 0x000000040024b947 */ /* 0x000fea0003800000 */
[----:B------:R-:W-:Y:S01]  /*10e0*/  ISETP.NE.AND P3, PT, R6, RZ, PT ;  /* 0x000000ff0600720c */ /* 0x000fe20003f65270 */
[----:B------:R-:W-:-:S12]  /*10f0*/  @!P1 BRA `(.L_x_4) ;  /* 0x0000000000989947 */ /* 0x000fd80003800000 */
[----:B------:R-:W-:-:S04]  /*1100*/  IMAD R25, R22, R23, RZ ;  /* 0x0000001716197224 */ /* 0x000fc800078e02ff */
[----:B------:R-:W-:-:S05]  /*1110*/  IMAD.WIDE R24, R25, 0x8, R10 ;  /* 0x0000000819187825 */ /* 0x000fca00078e020a */
[----:B------:R-:W2:Y:S01]  /*1120*/  LDG.E.64 R18, desc[UR6][R24.64] ;  /* 0x0000000618127981 */ /* 0x000ea2000c1e1b00 */
[----:B------:R-:W-:-:S05]  /*1130*/  IMAD.WIDE R26, R23, 0x8, R24 ;  /* 0x00000008171a7825 */ /* 0x000fca00078e0218 */
[----:B------:R-:W3:Y:S01]  /*1140*/  LDG.E.64 R8, desc[UR6][R26.64] ;  /* 0x000000061a087981 */ /* 0x000ee2000c1e1b00 */
[----:B------:R-:W-:-:S05]  /*1150*/  IMAD.WIDE R20, R23, 0x8, R26 ;  /* 0x0000000817147825 */ /* 0x000fca00078e021a */
[----:B------:R-:W4:Y:S01]  /*1160*/  LDG.E.64 R12, desc[UR6][R20.64] ;  /* 0x00000006140c7981 */ /* 0x000f22000c1e1b00 */
[----:B------:R-:W-:-:S06]  /*1170*/  IMAD.WIDE R16, R23, 0x8, R20 ;  /* 0x0000000817107825 */ /* 0x000fcc00078e0214 */
[----:B------:R-:W4:Y:S01]  /*1180*/  LDG.E.64 R16, desc[UR6][R16.64] ;  /* 0x0000000610107981 */ /* 0x000f22000c1e1b00 */
[----:B-----5:R-:W-:Y:S02]  /*1190*/  IMAD.MOV.U32 R28, RZ, RZ, R15 ;  /* 0x000000ffff1c7224 */ /* 0x020fe400078e000f */
[----:B------:R-:W-:Y:S01]  /*11a0*/  VIADD R22, R22, 0x4 ;  /* 0x0000000416167836 */ /* 0x000fe20000000000 */
[----:B--2---:R-:W-:Y:S01]  /*11b0*/  DSETP.MAX.AND P4, P5, R14, R18, PT ;  /* 0x000000120e00722a */ /* 0x004fe20003d8f000 */
[----:B------:R-:W-:-:S05]  /*11c0*/  IMAD.MOV.U32 R29, RZ, RZ, R19 ;  /* 0x000000ffff1d7224 */ /* 0x000fca00078e0013 */
[----:B------:R-:W-:Y:S02]  /*11d0*/  FSEL R28, R28, R29, P4 ;  /* 0x0000001d1c1c7208 */ /* 0x000fe40002000000 */
[----:B------:R-:W-:Y:S02]  /*11e0*/  SEL R14, R14, R18, P4 ;  /* 0x000000120e0e7207 */ /* 0x000fe40002000000 */
[----:B---3--:R-:W-:-:S04]  /*11f0*/  MOV R19, R9 ;  /* 0x0000000900137202 */ /* 0x008fc80000000f00 */
[----:B------:R-:W-:-:S05]  /*1200*/  @P5 LOP3.LUT R28, R29, 0x80000, RZ, 0xfc, !PT ;  /* 0x000800001d1c5812 */ /* 0x000fca00078efcff */
[----:B------:R-:W-:-:S04]  /*1210*/  IMAD.MOV.U32 R15, RZ, RZ, R28 ;  /* 0x000000ffff0f7224 */ /* 0x000fc800078e001c */
[----:B------:R-:W-:Y:S02]  /*1220*/  IMAD.MOV.U32 R18, RZ, RZ, R15 ;  /* 0x000000ffff127224 */ /* 0x000fe400078e000f */
[----:B------:R-:W-:Y:S01]  /*1230*/  DSETP.MAX.AND P4, P5, R14, R8, PT ;  /* 0x000000080e00722a */ /* 0x000fe20003d8f000 */
[----:B----4-:R-:W-:-:S05]  /*1240*/  IMAD.MOV.U32 R15, RZ, RZ, R13 ;  /* 0x000000ffff0f7224 */ /* 0x010fca00078e000d */
[----:B------:R-:W-:Y:S02]  /*1250*/  FSEL R21, R18, R19, P4 ;  /* 0x0000001312157208 */ /* 0x000fe40002000000 */
[----:B------:R-:W-:-:S06]  /*1260*/  SEL R8, R14, R8, P4 ;  /* 0x000000080e087207 */ /* 0x000fcc0002000000 */
[----:B------:R-:W-:-:S05]  /*1270*/  @P5 LOP3.LUT R21, R19, 0x80000, RZ, 0xfc, !PT ;  /* 0x0008000013155812 */ /* 0x000fca00078efcff */
[----:B------:R-:W-:-:S04]  /*1280*/  IMAD.MOV.U32 R9, RZ, RZ, R21 ;  /* 0x000000ffff097224 */ /* 0x000fc800078e0015 */
[----:B------:R-:W-:Y:S02]  /*1290*/  IMAD.MOV.U32 R14, RZ, RZ, R9 ;  /* 0x000000ffff0e7224 */ /* 0x000fe400078e0009 */
[----:B------:R-:W-:-:S06]  /*12a0*/  DSETP.MAX.AND P4, P5, R8, R12, PT ;  /* 0x0000000c0800722a */ /* 0x000fcc0003d8f000 */
[----:B------:R-:W-:Y:S02]  /*12b0*/  FSEL R19, R14, R15, P4 ;  /* 0x0000000f0e137208 */ /* 0x000fe40002000000 */
[----:B------:R-:W-:-:S06]  /*12c0*/  SEL R8, R8, R12, P4 ;  /* 0x0000000c08087207 */ /* 0x000fcc0002000000 */
[----:B------:R-:W-:Y:S01]  /*12d0*/  @P5 LOP3.LUT R19, R15, 0x80000, RZ, 0xfc, !PT ;  /* 0x000800000f135812 */ /* 0x000fe200078efcff */
[----:B------:R-:W-:-:S03]  /*12e0*/  IMAD.MOV.U32 R15, RZ, RZ, R16 ;  /* 0x000000ffff0f7224 */ /* 0x000fc600078e0010 */
[----:B------:R-:W-:-:S05]  /*12f0*/  MOV R9, R19 ;  /* 0x0000001300097202 */ /* 0x000fca0000000f00 */
[----:B------:R-:W-:Y:S01]  /*1300*/  IMAD.MOV.U32 R12, RZ, RZ, R9 ;  /* 0x000000ffff0c7224 */ /* 0x000fe200078e0009 */
[----:B------:R-:W-:-:S06]  /*1310*/  DSETP.MAX.AND P4, P5, R8, R16, PT ;  /* 0x000000100800722a */ /* 0x000fcc0003d8f000 */
[----:B------:R-:W-:Y:S02]  /*1320*/  FSEL R13, R12, R17, P4 ;  /* 0x000000110c0d7208 */ /* 0x000fe40002000000 */
[----:B------:R-:W-:-:S06]  /*1330*/  SEL R14, R8, R15, P4 ;  /* 0x0000000f080e7207 */ /* 0x000fcc0002000000 */
[----:B------:R-:W-:-:S05]  /*1340*/  @P5 LOP3.LUT R13, R17, 0x80000, RZ, 0xfc, !PT ;  /* 0x00080000110d5812 */ /* 0x000fca00078efcff */
[----:B------:R-:W-:-:S07]  /*1350*/  IMAD.MOV.U32 R15, RZ, RZ, R13 ;  /* 0x000000ffff0f7224 */ /* 0x000fce00078e000d */
.L_x_4:
[----:B------:R-:W-:Y:S05]  /*1360*/  @!P3 BRA `(.L_x_2) ;  /* 0x000000000080b947 */ /* 0x000fea0003800000 */
[----:B------:R-:W-:-:S04]  /*1370*/  IMAD R9, R22, R23, RZ ;  /* 0x0000001716097224 */ /* 0x000fc800078e02ff */
[----:B------:R-:W-:-:S05]  /*1380*/  IMAD.WIDE R8, R9, 0x8, R10 ;  /* 0x0000000809087825 */ /* 0x000fca00078e020a */
[----:B------:R-:W2:Y:S01]  /*1390*/  LDG.E.64 R12, desc[UR6][R8.64] ;  /* 0x00000006080c7981 */ /* 0x000ea2000c1e1b00 */
[----:B------:R-:W-:Y:S02]  /*13a0*/  ISETP.NE.AND P3, PT, R6, 0x1, PT ;  /* 0x000000010600780c */ /* 0x000fe40003f65270 */
[----:B-----5:R-:W-:Y:S01]  /*13b0*/  MOV R16, R15 ;  /* 0x0000000f00107202 */ /* 0x020fe20000000f00 */
[----:B--2---:R-:W-:Y:S01]  /*13c0*/  DSETP.MAX.AND P4, P5, R14, R12, PT ;  /* 0x0000000c0e00722a */ /* 0x004fe20003d8f000 */
[----:B------:R-:W-:-:S05]  /*13d0*/  IMAD.MOV.U32 R15, RZ, RZ, R13 ;  /* 0x000000ffff0f7224 */ /* 0x000fca00078e000d */
[----:B------:R-:W-:Y:S02]  /*13e0*/  SEL R14, R14, R12, P4 ;  /* 0x0000000c0e0e7207 */ /* 0x000fe40002000000 */
[----:B------:R-:W-:-:S06]  /*13f0*/  FSEL R17, R16, R15, P4 ;  /* 0x0000000f10117208 */ /* 0x000fcc0002000000 */
[----:B------:R-:W-:-:S05]  /*1400*/  @P5 LOP3.LUT R17, R15, 0x80000, RZ, 0xfc, !PT ;  /* 0x000800000f115812 */ /* 0x000fca00078efcff */
[----:B------:R-:W-:Y:S01]  /*1410*/  IMAD.MOV.U32 R15, RZ, RZ, R17 ;  /* 0x000000ffff0f7224 */ /* 0x000fe200078e0011 */
[----:B------:R-:W-:Y:S06]  /*1420*/  @!P3 BRA `(.L_x_2) ;  /* 0x000000000050b947 */ /* 0x000fec0003800000 */
[----:B------:R-:W-:-:S05]  /*1430*/  IMAD.WIDE R16, R23, 0x8, R8 ;  /* 0x0000000817107825 */ /* 0x000fca00078e0208 */
[----:B------:R-:W2:Y:S01]  /*1440*/  LDG.E.64 R8, desc[UR6][R16.64] ;  /* 0x0000000610087981 */ /* 0x000ea2000c1e1b00 */
[----:B------:R-:W-:-:S13]  /*1450*/  ISETP.NE.AND P3, PT, R6, 0x2, PT ;  /* 0x000000020600780c */ /* 0x000fda0003f65270 */
[----:B------:R-:W-:-:S06]  /*1460*/  @P3 IMAD.WIDE R12, R23, 0x8, R16 ;  /* 0x00000008170c3825 */ /* 0x000fcc00078e0210 */
[----:B------:R-:W3:Y:S01]  /*1470*/  @P3 LDG.E.64 R12, desc[UR6][R12.64] ;  /* 0x000000060c0c3981 */ /* 0x000ee2000c1e1b00 */
[----:B------:R-:W-:Y:S01]  /*1480*/  IMAD.MOV.U32 R18, RZ, RZ, R15 ;  /* 0x000000ffff127224 */ /* 0x000fe200078e000f */
[----:B--2---:R-:W-:Y:S01]  /*1490*/  DSETP.MAX.AND P4, P5, R14, R8, PT ;  /* 0x000000080e00722a */ /* 0x004fe20003d8f000 */
[----:B------:R-:W-:-:S05]  /*14a0*/  IMAD.MOV.U32 R19, RZ, RZ, R9 ;  /* 0x000000ffff137224 */ /* 0x000fca00078e0009 */
[----:B------:R-:W-:Y:S02]  /*14b0*/  FSEL R21, R18, R19, P4 ;  /* 0x0000001312157208 */ /* 0x000fe40002000000 */
[----:B------:R-:W-:-:S06]  /*14c0*/  SEL R14, R14, R8, P4 ;  /* 0x000000080e0e7207 */ /* 0x000fcc0002000000 */
[----:B------:R-:W-:-:S04]  /*14d0*/  @P5 LOP3.LUT R21, R19, 0x80000, RZ, 0xfc, !PT ;  /* 0x0008000013155812 */ /* 0x000fc800078efcff */
[----:B------:R-:W-:Y:S01]  /*14e0*/  MOV R15, R21 ;  /* 0x00000015000f7202 */ /* 0x000fe20000000f00 */
[----:B---3--:R-:W-:-:S04]  /*14f0*/  @P3 IMAD.MOV.U32 R9, RZ, RZ, R13 ;  /* 0x000000ffff093224 */ /* 0x008fc800078e000d */
[----:B------:R-:W-:Y:S01]  /*1500*/  @P3 IMAD.MOV.U32 R8, RZ, RZ, R15 ;  /* 0x000000ffff083224 */ /* 0x000fe200078e000f */
[----:B------:R-:W-:Y:S01]  /*1510*/  @P3 DSETP.MAX.AND P4, P5, R14, R12, PT ;  /* 0x0000000c0e00322a */ /* 0x000fe20003d8f000 */
[----:B------:R-:W-:-:S05]  /*1520*/  @P3 LOP3.LUT R16, R9, 0x80000, RZ, 0xfc, !PT ;  /* 0x0008000009103812 */ /* 0x000fca00078efcff */
[----:B------:R-:W-:Y:S01]  /*1530*/  @P3 FSEL R9, R8, R9, P4 ;  /* 0x0000000908093208 */ /* 0x000fe20002000000 */
[----:B------:R-:W-:-:S03]  /*1540*/  @P3 IMAD.MOV.U32 R8, RZ, RZ, R14 ;  /* 0x000000ffff083224 */ /* 0x000fc600078e000e */
[----:B------:R-:W-:Y:S02]  /*1550*/  @P3 SEL R15, R16, R9, P5 ;  /* 0x00000009100f3207 */ /* 0x000fe40002800000 */
[----:B------:R-:W-:-:S07]  /*1560*/  @P3 SEL R14, R8, R12, P4 ;  /* 0x0000000c080e3207 */ /* 0x000fce0002000000 */
.L_x_2:
[----:B-----5:R0:W-:Y:S01]  /*1570*/  STG.E.64 desc[UR6][R10.64], R14 ;  /* 0x0000000e0a007986 */ /* 0x0201e2000c101b06 */
[----:B------:R-:W-:Y:S05]  /*1580*/  @!P0 BRA `(.L_x_5) ;  /* 0xffffffec00008947 */ /* 0x000fea000383ffff */
[----:B------:R-:W-:Y:S05]  /*1590*/  EXIT ;  /* 0x000000000000794d */ /* 0x000fea0003800000 */
.L_x_6:
[----:B------:R-:W-:-:S00]  /*15a0*/  BRA `(.L_x_6) ;  /* 0xfffffffc00fc7947 */ /* 0x000fc0000383ffff */
[----:B------:R-:W-:-:S00]  /*15b0*/  NOP ;  /* 0x0000000000007918 */ /* 0x000fc00000000000 */
        /* <DEDUP_REMOVED lines=12> */
.L_x_7:


//--------------------- .nv.shared.reserved.0     --------------------------
	.section	.nv.shared.reserved.0,"aw",@nobits
	.weak		__nv_reservedSMEM_offset_0_alias
	.size		__nv_reservedSMEM_offset_0_alias, 0, 64
	.other		__nv_reservedSMEM_offset_0_alias,@"STO_CUDA_RESERVED_SHARED STV_DEFAULT"
__nv_reservedSMEM_offset_0_alias:
	.zero		0
	.zero		64


//--------------------- .nv.constant0._Z6kernelPdii --------------------------
	.section	.nv.constant0._Z6kernelPdii,"a",@progbits
	.sectionflags	@""
	.align	4
.nv.constant0._Z6kernelPdii:
	.zero		912


//--------------------- SYMBOLS --------------------------

	.type		.nv.reservedSmem.offset0,@object
	.size		.nv.reservedSmem.offset0,0x4
